	.headerflags	@"EF_CUDA_TEXMODE_UNIFIED EF_CUDA_64BIT_ADDRESS EF_CUDA_ACCELERATORS EF_CUDA_SM90 EF_CUDA_VIRTUAL_SM(EF_CUDA_SM90)"
	.elftype	@"ET_EXEC"


//--------------------- .nv.info                  --------------------------
	.section	.nv.info,"",@"SHT_CUDA_INFO"
	.align	4


	//----- nvinfo : EIATTR_REGCOUNT
	.align		4
        /*0000*/ 	.byte	0x04, 0x2f
        /*0002*/ 	.short	(.L_3 - .L_2)
	.align		4
.L_2:
        /*0004*/ 	.word	index@(triton_poi_fused_add_convolution_div_max_pool2d_with_indices_relu_sqrt_sub_27)
        /*0008*/ 	.word	0x00000016


	//----- nvinfo : EIATTR_MIN_STACK_SIZE
	.align		4
.L_3:
        /*000c*/ 	.byte	0x04, 0x12
        /*000e*/ 	.short	(.L_5 - .L_4)
	.align		4
.L_4:
        /*0010*/ 	.word	index@(triton_poi_fused_add_convolution_div_max_pool2d_with_indices_relu_sqrt_sub_27)
        /*0014*/ 	.word	0x00000000


	//----- nvinfo : EIATTR_FRAME_SIZE
	.align		4
.L_5:
        /*0018*/ 	.byte	0x04, 0x11
        /*001a*/ 	.short	(.L_7 - .L_6)
	.align		4
.L_6:
        /*001c*/ 	.word	index@(triton_poi_fused_add_convolution_div_max_pool2d_with_indices_relu_sqrt_sub_27)
        /*0020*/ 	.word	0x00000000


	//----- nvinfo : EIATTR_MIN_STACK_SIZE
	.align		4
.L_7:
        /*0024*/ 	.byte	0x04, 0x12
        /*0026*/ 	.short	(.L_9 - .L_8)
	.align		4
.L_8:
        /*0028*/ 	.word	index@(triton_poi_fused_add_convolution_div_max_pool2d_with_indices_relu_sqrt_sub_27)
        /*002c*/ 	.word	0x00000000
.L_9:


//--------------------- .nv.info.triton_poi_fused_add_convolution_div_max_pool2d_with_indices_relu_sqrt_sub_27 --------------------------
	.section	.nv.info.triton_poi_fused_add_convolution_div_max_pool2d_with_indices_relu_sqrt_sub_27,"",@"SHT_CUDA_INFO"
	.sectionflags	@""
	.align	4


	//----- nvinfo : EIATTR_CUDA_API_VERSION
	.align		4
        /*0000*/ 	.byte	0x04, 0x37
        /*0002*/ 	.short	(.L_11 - .L_10)
.L_10:
        /*0004*/ 	.word	0x0000007c


	//----- nvinfo : EIATTR_KPARAM_INFO
	.align		4
.L_11:
        /*0008*/ 	.byte	0x04, 0x17
        /*000a*/ 	.short	(.L_13 - .L_12)
.L_12:
        /*000c*/ 	.word	0x00000000
        /*0010*/ 	.short	0x0005
        /*0012*/ 	.short	0x0024
        /*0014*/ 	.byte	0x00, 0xf0, 0x11, 0x00


	//----- nvinfo : EIATTR_KPARAM_INFO
	.align		4
.L_13:
        /*0018*/ 	.byte	0x04, 0x17
        /*001a*/ 	.short	(.L_15 - .L_14)
.L_14:
        /*001c*/ 	.word	0x00000000
        /*0020*/ 	.short	0x0004
        /*0022*/ 	.short	0x0020
        /*0024*/ 	.byte	0x00, 0xf0, 0x11, 0x00


	//----- nvinfo : EIATTR_KPARAM_INFO
	.align		4
.L_15:
        /*0028*/ 	.byte	0x04, 0x17
        /*002a*/ 	.short	(.L_17 - .L_16)
.L_16:
        /*002c*/ 	.word	0x00000000
        /*0030*/ 	.short	0x0003
        /*0032*/ 	.short	0x0018
        /*0034*/ 	.byte	0x00, 0xf4, 0x21, 0x00


	//----- nvinfo : EIATTR_KPARAM_INFO
	.align		4
.L_17:
        /*0038*/ 	.byte	0x04, 0x17
        /*003a*/ 	.short	(.L_19 - .L_18)
.L_18:
        /*003c*/ 	.word	0x00000000
        /*0040*/ 	.short	0x0002
        /*0042*/ 	.short	0x0010
        /*0044*/ 	.byte	0x00, 0xf4, 0x21, 0x00


	//----- nvinfo : EIATTR_KPARAM_INFO
	.align		4
.L_19:
        /*0048*/ 	.byte	0x04, 0x17
        /*004a*/ 	.short	(.L_21 - .L_20)
.L_20:
        /*004c*/ 	.word	0x00000000
        /*0050*/ 	.short	0x0001
        /*0052*/ 	.short	0x0008
        /*0054*/ 	.byte	0x00, 0xf4, 0x21, 0x00


	//----- nvinfo : EIATTR_KPARAM_INFO
	.align		4
.L_21:
        /*0058*/ 	.byte	0x04, 0x17
        /*005a*/ 	.short	(.L_23 - .L_22)
.L_22:
        /*005c*/ 	.word	0x00000000
        /*0060*/ 	.short	0x0000
        /*0062*/ 	.short	0x0000
        /*0064*/ 	.byte	0x00, 0xf4, 0x21, 0x00


	//----- nvinfo : EIATTR_SPARSE_MMA_MASK
	.align		4
.L_23:
        /*0068*/ 	.byte	0x03, 0x50
        /*006a*/ 	.short	0x0000


	//----- nvinfo : EIATTR_MAXREG_COUNT
	.align		4
        /*006c*/ 	.byte	0x03, 0x1b
        /*006e*/ 	.short	0x00ff


	//----- nvinfo : EIATTR_EXIT_INSTR_OFFSETS
	.align		4
        /*0070*/ 	.byte	0x04, 0x1c
        /*0072*/ 	.short	(.L_25 - .L_24)


	//   ....[0]....
.L_24:
        /*0074*/ 	.word	0x00000500


	//   ....[1]....
        /*0078*/ 	.word	0x00000520


	//----- nvinfo : EIATTR_REQNTID
	.align		4
.L_25:
        /*007c*/ 	.byte	0x04, 0x10
        /*007e*/ 	.short	(.L_27 - .L_26)
.L_26:
        /*0080*/ 	.word	0x00000080
        /*0084*/ 	.word	0x00000001
        /*0088*/ 	.word	0x00000001


	//----- nvinfo : EIATTR_CBANK_PARAM_SIZE
	.align		4
.L_27:
        /*008c*/ 	.byte	0x03, 0x19
        /*008e*/ 	.short	0x0028


	//----- nvinfo : EIATTR_PARAM_CBANK
	.align		4
        /*0090*/ 	.byte	0x04, 0x0a
        /*0092*/ 	.short	(.L_29 - .L_28)
	.align		4
.L_28:
        /*0094*/ 	.word	index@(.nv.constant0.triton_poi_fused_add_convolution_div_max_pool2d_with_indices_relu_sqrt_sub_27)
        /*0098*/ 	.short	0x0210
        /*009a*/ 	.short	0x0028


	//----- nvinfo : EIATTR_SW_WAR
	.align		4
.L_29:
        /*009c*/ 	.byte	0x04, 0x36
        /*009e*/ 	.short	(.L_31 - .L_30)
.L_30:
        /*00a0*/ 	.word	0x00000008
.L_31:


//--------------------- .nv.callgraph             --------------------------
	.section	.nv.callgraph,"",@"SHT_CUDA_CALLGRAPH"
	.align	4
	.sectionentsize	8
	.align		4
        /*0000*/ 	.word	0x00000000
	.align		4
        /*0004*/ 	.word	0xffffffff
	.align		4
        /*0008*/ 	.word	0x00000000
	.align		4
        /*000c*/ 	.word	0xfffffffe
	.align		4
        /*0010*/ 	.word	0x00000000
	.align		4
        /*0014*/ 	.word	0xfffffffd
	.align		4
        /*0018*/ 	.word	0x00000000
	.align		4
        /*001c*/ 	.word	0xfffffffc


//--------------------- .nv.constant4             --------------------------
	.section	.nv.constant4,"a",@progbits
	.align	8
	.align		8
.nv.constant4:
        /*0000*/ 	.dword	_$_str
	.align		8
        /*0008*/ 	.dword	_$_str_$_2


//--------------------- .text.triton_poi_fused_add_convolution_div_max_pool2d_with_indices_relu_sqrt_sub_27 --------------------------
	.section	.text.triton_poi_fused_add_convolution_div_max_pool2d_with_indices_relu_sqrt_sub_27,"ax",@progbits
	.sectionflags	@"SHF_BARRIERS=1"
	.align	128
        .global         triton_poi_fused_add_convolution_div_max_pool2d_with_indices_relu_sqrt_sub_27
        .type           triton_poi_fused_add_convolution_div_max_pool2d_with_indices_relu_sqrt_sub_27,@function
        .size           triton_poi_fused_add_convolution_div_max_pool2d_with_indices_relu_sqrt_sub_27,(.L_x_1 - triton_poi_fused_add_convolution_div_max_pool2d_with_indices_relu_sqrt_sub_27)
        .other          triton_poi_fused_add_convolution_div_max_pool2d_with_indices_relu_sqrt_sub_27,@"STO_CUDA_ENTRY STV_DEFAULT"
triton_poi_fused_add_convolution_div_max_pool2d_with_indices_relu_sqrt_sub_27:
.text.triton_poi_fused_add_convolution_div_max_pool2d_with_indices_relu_sqrt_sub_27:
[----:B------:R-:W0:Y:S02]  /*0000*/  LDC R1, c[0x0][0x28] ;  /* 0x00000a00ff017b82 */ /* 0x000e240000000800 */
[----:B------:R-:W1:Y:S01]  /*0010*/  S2R R12, SR_TID.X ;  /* 0x00000000000c7919 */ /* 0x000e620000002100 */
[----:B------:R-:W2:Y:S01]  /*0020*/  LDC.64 R10, c[0x0][0x210] ;  /* 0x00008400ff0a7b82 */ /* 0x000ea20000000a00 */
[----:B------:R-:W-:Y:S01]  /*0030*/  ULDC.64 UR6, c[0x0][0x208] ;  /* 0x0000820000067ab9 */ /* 0x000fe20000000a00 */
[----:B------:R-:W3:Y:S01]  /*0040*/  S2R R13, SR_CTAID.Y ;  /* 0x00000000000d7919 */ /* 0x000ee20000002600 */
[----:B------:R-:W4:Y:S05]  /*0050*/  S2R R0, SR_CTAID.X ;  /* 0x0000000000007919 */ /* 0x000f2a0000002500 */
[----:B------:R-:W5:Y:S01]  /*0060*/  LDC.64 R6, c[0x0][0x218] ;  /* 0x00008600ff067b82 */ /* 0x000f620000000a00 */
[C---:B-1----:R-:W-:Y:S01]  /*0070*/  IMAD.SHL.U32 R8, R12.reuse, 0x2, RZ ;  /* 0x000000020c087824 */ /* 0x042fe200078e00ff */
[----:B------:R-:W-:-:S02]  /*0080*/  LOP3.LUT R12, R12, 0x7f, RZ, 0xc0, !PT ;  /* 0x0000007f0c0c7812 */ /* 0x000fc400078ec0ff */
[--C-:B---3--:R-:W-:Y:S02]  /*0090*/  SHF.R.S32.HI R14, RZ, 0x17, R13.reuse ;  /* 0x00000017ff0e7819 */ /* 0x108fe4000001140d */
[----:B------:R-:W-:Y:S02]  /*00a0*/  LOP3.LUT R8, R8, 0xfe, RZ, 0xc0, !PT ;  /* 0x000000fe08087812 */ /* 0x000fe400078ec0ff */
[----:B------:R-:W-:Y:S02]  /*00b0*/  SGXT R14, R14, 0x1 ;  /* 0x000000010e0e781a */ /* 0x000fe40000000200 */
[--C-:B------:R-:W-:Y:S02]  /*00c0*/  PRMT R2, R8, 0x6540, R13.reuse ;  /* 0x0000654008027816 */ /* 0x100fe4000000000d */
[----:B------:R-:W-:Y:S01]  /*00d0*/  PRMT R9, R12, 0x6540, R13 ;  /* 0x000065400c097816 */ /* 0x000fe2000000000d */
[----:B------:R-:W-:Y:S01]  /*00e0*/  IMAD.SHL.U32 R13, R13, 0x100, RZ ;  /* 0x000001000d0d7824 */ /* 0x000fe200078e00ff */
[----:B------:R-:W-:-:S02]  /*00f0*/  LEA.HI R3, R14, R2, RZ, 0x9 ;  /* 0x000000020e037211 */ /* 0x000fc400078f48ff */
[----:B----4-:R-:W-:Y:S02]  /*0100*/  ISETP.GE.AND P0, PT, R0, 0x10, PT ;  /* 0x000000100000780c */ /* 0x010fe40003f06270 */
[C---:B------:R-:W-:Y:S01]  /*0110*/  LOP3.LUT R5, R3.reuse, 0xfffffe00, RZ, 0xc0, !PT ;  /* 0xfffffe0003057812 */ /* 0x040fe200078ec0ff */
[----:B------:R-:W-:Y:S01]  /*0120*/  IMAD.SHL.U32 R4, R3, 0x10, RZ ;  /* 0x0000001003047824 */ /* 0x000fe200078e00ff */
[----:B------:R-:W-:-:S03]  /*0130*/  LOP3.LUT R13, R13, 0x80, R12, 0xfe, !PT ;  /* 0x000000800d0d7812 */ /* 0x000fc600078efe0c */
[----:B------:R-:W-:Y:S01]  /*0140*/  IMAD.IADD R15, R2, 0x1, -R5 ;  /* 0x00000001020f7824 */ /* 0x000fe200078e0a05 */
[----:B------:R-:W-:Y:S01]  /*0150*/  LOP3.LUT R5, R4, 0xffffe000, RZ, 0xc0, !PT ;  /* 0xffffe00004057812 */ /* 0x000fe200078ec0ff */
[----:B------:R-:W1:Y:S02]  /*0160*/  LDC.64 R2, c[0x0][0x220] ;  /* 0x00008800ff027b82 */ /* 0x000e640000000a00 */
[----:B------:R-:W-:Y:S02]  /*0170*/  IMAD R4, R0, 0x200, R15 ;  /* 0x0000020000047824 */ /* 0x000fe400078e020f */
[----:B-----5:R-:W-:-:S04]  /*0180*/  IMAD.WIDE R6, R15, 0x4, R6 ;  /* 0x000000040f067825 */ /* 0x020fc800078e0206 */
[----:B------:R-:W-:Y:S01]  /*0190*/  IMAD.IADD R17, R4, 0x1, R5 ;  /* 0x0000000104117824 */ /* 0x000fe200078e0205 */
[C---:B------:R-:W-:Y:S01]  /*01a0*/  LEA.HI R5, R14.reuse, R9, RZ, 0x9 ;  /* 0x000000090e057211 */ /* 0x040fe200078f48ff */
[----:B------:R-:W3:Y:S01]  /*01b0*/  LDG.E.EL.64 R6, desc[UR6][R6.64] ;  /* 0x0000000606067981 */ /* 0x000ee2000c2e1b00 */
[----:B------:R-:W-:Y:S01]  /*01c0*/  LEA.HI R14, R14, R13, RZ, 0x9 ;  /* 0x0000000d0e0e7211 */ /* 0x000fe200078f48ff */
[----:B--2---:R-:W-:Y:S01]  /*01d0*/  IMAD.WIDE R10, R17, 0x4, R10 ;  /* 0x00000004110a7825 */ /* 0x004fe200078e020a */
[----:B------:R-:W-:Y:S02]  /*01e0*/  SHF.R.S32.HI R17, RZ, 0x9, R5 ;  /* 0x00000009ff117819 */ /* 0x000fe40000011405 */
[----:B------:R-:W-:Y:S02]  /*01f0*/  CS2R R4, SRZ ;  /* 0x0000000000047805 */ /* 0x000fe4000001ff00 */
[----:B------:R-:W-:-:S04]  /*0200*/  LEA R19, R17, R0, 0x4 ;  /* 0x0000000011137211 */ /* 0x000fc800078e20ff */
[----:B------:R-:W3:Y:S01]  /*0210*/  @!P0 LDG.E.EL.64 R4, desc[UR6][R10.64] ;  /* 0x000000060a048981 */ /* 0x000ee2000c2e1b00 */
[----:B------:R-:W-:Y:S01]  /*0220*/  SHF.R.S32.HI R17, RZ, 0x9, R14 ;  /* 0x00000009ff117819 */ /* 0x000fe2000001140e */
[----:B------:R-:W-:Y:S02]  /*0230*/  IMAD.MOV.U32 R16, RZ, RZ, RZ ;  /* 0x000000ffff107224 */ /* 0x000fe400078e00ff */
[----:B-1----:R-:W-:-:S04]  /*0240*/  IMAD.WIDE R14, R19, 0x4, R2 ;  /* 0x00000004130e7825 */ /* 0x002fc800078e0202 */
[----:B------:R-:W-:Y:S01]  /*0250*/  IMAD R17, R17, 0x10, R0 ;  /* 0x0000001011117824 */ /* 0x000fe200078e0200 */
[----:B------:R-:W2:Y:S03]  /*0260*/  @!P0 LDG.E.EL R16, desc[UR6][R14.64] ;  /* 0x000000060e108981 */ /* 0x000ea6000c2e1900 */
[----:B------:R-:W-:-:S04]  /*0270*/  IMAD.WIDE R2, R17, 0x4, R2 ;  /* 0x0000000411027825 */ /* 0x000fc800078e0202 */
[----:B------:R-:W-:-:S06]  /*0280*/  IMAD.MOV.U32 R17, RZ, RZ, RZ ;  /* 0x000000ffff117224 */ /* 0x000fcc00078e00ff */
[----:B------:R1:W4:Y:S01]  /*0290*/  @!P0 LDG.E.EL R17, desc[UR6][R2.64] ;  /* 0x0000000602118981 */ /* 0x000322000c2e1900 */
[----:B------:R-:W5:Y:S01]  /*02a0*/  S2UR UR5, SR_CgaCtaId ;  /* 0x00000000000579c3 */ /* 0x000f620000008800 */
[----:B------:R-:W-:Y:S02]  /*02b0*/  UMOV UR4, 0x400 ;  /* 0x0000040000047882 */ /* 0x000fe40000000000 */
[----:B-----5:R-:W-:-:S06]  /*02c0*/  UPRMT UR4, UR5, 0x654, UR4 ;  /* 0x0000065405047896 */ /* 0x020fcc0008000004 */
[----:B------:R-:W-:Y:S02]  /*02d0*/  LEA R8, R8, UR4, 0x3 ;  /* 0x0000000408087c11 */ /* 0x000fe4000f8e18ff */
[C---:B-1----:R-:W-:Y:S02]  /*02e0*/  LOP3.LUT R2, R12.reuse, 0x80, RZ, 0xfc, !PT ;  /* 0x000000800c027812 */ /* 0x042fe400078efcff */
[----:B------:R-:W-:Y:S02]  /*02f0*/  LEA R12, R12, UR4, 0x3 ;  /* 0x000000040c0c7c11 */ /* 0x000fe4000f8e18ff */
[----:B------:R-:W-:Y:S01]  /*0300*/  LEA R9, R9, R0, 0x4 ;  /* 0x0000000009097211 */ /* 0x000fe200078e20ff */
[----:B------:R-:W-:Y:S01]  /*0310*/  IMAD R13, R13, 0x10, R0 ;  /* 0x000000100d0d7824 */ /* 0x000fe200078e0200 */
[----:B---3--:R-:W-:Y:S01]  /*0320*/  FSETP.GEU.AND P1, PT, R4, -R6, PT ;  /* 0x800000060400720b */ /* 0x008fe20003f2e000 */
[----:B------:R-:W-:Y:S01]  /*0330*/  FADD R4, R6, R4 ;  /* 0x0000000406047221 */ /* 0x000fe20000000000 */
[----:B------:R-:W-:Y:S01]  /*0340*/  FSETP.GEU.AND P2, PT, R5, -R7, PT ;  /* 0x800000070500720b */ /* 0x000fe20003f4e000 */
[----:B------:R-:W-:-:S03]  /*0350*/  FADD R5, R7, R5 ;  /* 0x0000000507057221 */ /* 0x000fc60000000000 */
[----:B------:R-:W-:Y:S02]  /*0360*/  FSEL R4, R4, RZ, P1 ;  /* 0x000000ff04047208 */ /* 0x000fe40000800000 */
[----:B------:R-:W-:-:S03]  /*0370*/  FSEL R5, R5, RZ, P2 ;  /* 0x000000ff05057208 */ /* 0x000fc60001000000 */
[----:B------:R-:W-:Y:S04]  /*0380*/  STS [R8], R4 ;  /* 0x0000000408007388 */ /* 0x000fe80000000800 */
[----:B------:R1:W-:Y:S01]  /*0390*/  STS [R8+0x8], R5 ;  /* 0x0000080508007388 */ /* 0x0003e20000000800 */
[----:B------:R-:W-:Y:S06]  /*03a0*/  BAR.SYNC.DEFER_BLOCKING 0x0 ;  /* 0x0000000000007b1d */ /* 0x000fec0000010000 */
[----:B--2---:R-:W2:Y:S01]  /*03b0*/  MUFU.SQRT R16, R16 ;  /* 0x0000001000107308 */ /* 0x004ea20000002000 */
[----:B------:R-:W-:-:S02]  /*03c0*/  LEA R6, R2, UR4, 0x3 ;  /* 0x0000000402067c11 */ /* 0x000fc4000f8e18ff */
[----:B------:R-:W3:Y:S05]  /*03d0*/  LDC.64 R2, c[0x0][0x228] ;  /* 0x00008a00ff027b82 */ /* 0x000eea0000000a00 */
[----:B----4-:R-:W4:Y:S01]  /*03e0*/  MUFU.SQRT R17, R17 ;  /* 0x0000001100117308 */ /* 0x010f220000002000 */
[----:B------:R-:W5:Y:S01]  /*03f0*/  LDS R12, [R12] ;  /* 0x000000000c0c7984 */ /* 0x000f620000000800 */
[----:B--2---:R-:W-:-:S03]  /*0400*/  FADD R16, R16, 1.00000001335143196e-10 ;  /* 0x2edbe6ff10107421 */ /* 0x004fc60000000000 */
[----:B------:R-:W2:Y:S02]  /*0410*/  LDS R6, [R6] ;  /* 0x0000000006067984 */ /* 0x000ea40000000800 */
[----:B------:R-:W-:Y:S01]  /*0420*/  FSETP.GT.AND P1, PT, R16, 8.50705917302346158658e+37, PT ;  /* 0x7e8000001000780b */ /* 0x000fe20003f24000 */
[----:B----4-:R-:W-:-:S05]  /*0430*/  FADD R7, R17, 1.00000001335143196e-10 ;  /* 0x2edbe6ff11077421 */ /* 0x010fca0000000000 */
[----:B------:R-:W-:-:S07]  /*0440*/  FSETP.GT.AND P2, PT, R7, 8.50705917302346158658e+37, PT ;  /* 0x7e8000000700780b */ /* 0x000fce0003f44000 */
[----:B------:R-:W-:-:S04]  /*0450*/  @P1 FMUL R16, R16, 0.25 ;  /* 0x3e80000010101820 */ /* 0x000fc80000400000 */
[----:B-1----:R-:W1:Y:S02]  /*0460*/  MUFU.RCP R5, R16 ;  /* 0x0000001000057308 */ /* 0x002e640000001000 */
[----:B------:R-:W-:-:S06]  /*0470*/  @P2 FMUL R7, R7, 0.25 ;  /* 0x3e80000007072820 */ /* 0x000fcc0000400000 */
[----:B------:R-:W4:Y:S01]  /*0480*/  MUFU.RCP R7, R7 ;  /* 0x0000000700077308 */ /* 0x000f220000001000 */
[----:B-----5:R-:W-:-:S04]  /*0490*/  @P1 FMUL R12, R12, 0.25 ;  /* 0x3e8000000c0c1820 */ /* 0x020fc80000400000 */
[----:B-1----:R-:W-:Y:S01]  /*04a0*/  FMUL R11, R5, R12 ;  /* 0x0000000c050b7220 */ /* 0x002fe20000400000 */
[----:B---3--:R-:W-:-:S04]  /*04b0*/  IMAD.WIDE R4, R9, 0x4, R2 ;  /* 0x0000000409047825 */ /* 0x008fc800078e0202 */
[----:B--2---:R-:W-:Y:S01]  /*04c0*/  @P2 FMUL R6, R6, 0.25 ;  /* 0x3e80000006062820 */ /* 0x004fe20000400000 */
[----:B------:R1:W-:Y:S03]  /*04d0*/  @!P0 STG.E desc[UR6][R4.64], R11 ;  /* 0x0000000b04008986 */ /* 0x0003e6000c101906 */
[----:B----4-:R-:W-:Y:S01]  /*04e0*/  FMUL R9, R7, R6 ;  /* 0x0000000607097220 */ /* 0x010fe20000400000 */
[----:B------:R-:W-:Y:S01]  /*04f0*/  IMAD.WIDE R2, R13, 0x4, R2 ;  /* 0x000000040d027825 */ /* 0x000fe200078e0202 */
[----:B------:R-:W-:Y:S06]  /*0500*/  @P0 EXIT ;  /* 0x000000000000094d */ /* 0x000fec0003800000 */
[----:B------:R-:W-:Y:S01]  /*0510*/  STG.E desc[UR6][R2.64], R9 ;  /* 0x0000000902007986 */ /* 0x000fe2000c101906 */
[----:B------:R-:W-:Y:S05]  /*0520*/  EXIT ;  /* 0x000000000000794d */ /* 0x000fea0003800000 */
.L_x_0:
[----:B------:R-:W-:-:S00]  /*0530*/  BRA `(.L_x_0) ;  /* 0xfffffffc00fc7947 */ /* 0x000fc0000383ffff */
[----:B------:R-:W-:-:S00]  /*0540*/  NOP ;  /* 0x0000000000007918 */ /* 0x000fc00000000000 */
        /* <DEDUP_REMOVED lines=11> */
.L_x_1:


//--------------------- .nv.global.init           --------------------------
	.section	.nv.global.init,"aw",@progbits
.nv.global.init:
	.type		_$_str,@object
	.size		_$_str,(_$_str_$_2 - _$_str)
_$_str:
        /*0000*/ 	.byte	0x5f, 0x5f, 0x43, 0x55, 0x44, 0x41, 0x5f, 0x46, 0x54, 0x5a, 0x00
	.type		_$_str_$_2,@object
	.size		_$_str_$_2,(.L_1 - _$_str_$_2)
_$_str_$_2:
        /*000b*/ 	.byte	0x5f, 0x5f, 0x43, 0x55, 0x44, 0x41, 0x5f, 0x50, 0x52, 0x45, 0x43, 0x5f, 0x53, 0x51, 0x52, 0x54
        /*001b*/ 	.byte	0x00
.L_1:


//--------------------- .nv.shared.triton_poi_fused_add_convolution_div_max_pool2d_with_indices_relu_sqrt_sub_27 --------------------------
	.section	.nv.shared.triton_poi_fused_add_convolution_div_max_pool2d_with_indices_relu_sqrt_sub_27,"aw",@nobits
	.sectionflags	@""
	.align	16
	.zero		1024


//--------------------- .nv.constant0.triton_poi_fused_add_convolution_div_max_pool2d_with_indices_relu_sqrt_sub_27 --------------------------
	.section	.nv.constant0.triton_poi_fused_add_convolution_div_max_pool2d_with_indices_relu_sqrt_sub_27,"a",@progbits
	.sectionflags	@""
	.align	4
.nv.constant0.triton_poi_fused_add_convolution_div_max_pool2d_with_indices_relu_sqrt_sub_27:
	.zero		568
